	.headerflags	@"EF_CUDA_TEXMODE_UNIFIED EF_CUDA_64BIT_ADDRESS EF_CUDA_ACCELERATORS EF_CUDA_SM90 EF_CUDA_VIRTUAL_SM(EF_CUDA_SM90)"
	.elftype	@"ET_EXEC"


//--------------------- .nv.info                  --------------------------
	.section	.nv.info,"",@"SHT_CUDA_INFO"
	.align	4


	//----- nvinfo : EIATTR_REGCOUNT
	.align		4
        /*0000*/ 	.byte	0x04, 0x2f
        /*0002*/ 	.short	(.L_3 - .L_2)
	.align		4
.L_2:
        /*0004*/ 	.word	index@(triton_poi_fused__native_batch_norm_legit_no_training_convolution_relu_3)
        /*0008*/ 	.word	0x00000016


	//----- nvinfo : EIATTR_MIN_STACK_SIZE
	.align		4
.L_3:
        /*000c*/ 	.byte	0x04, 0x12
        /*000e*/ 	.short	(.L_5 - .L_4)
	.align		4
.L_4:
        /*0010*/ 	.word	index@(triton_poi_fused__native_batch_norm_legit_no_training_convolution_relu_3)
        /*0014*/ 	.word	0x00000000


	//----- nvinfo : EIATTR_FRAME_SIZE
	.align		4
.L_5:
        /*0018*/ 	.byte	0x04, 0x11
        /*001a*/ 	.short	(.L_7 - .L_6)
	.align		4
.L_6:
        /*001c*/ 	.word	index@(triton_poi_fused__native_batch_norm_legit_no_training_convolution_relu_3)
        /*0020*/ 	.word	0x00000000


	//----- nvinfo : EIATTR_MIN_STACK_SIZE
	.align		4
.L_7:
        /*0024*/ 	.byte	0x04, 0x12
        /*0026*/ 	.short	(.L_9 - .L_8)
	.align		4
.L_8:
        /*0028*/ 	.word	index@(triton_poi_fused__native_batch_norm_legit_no_training_convolution_relu_3)
        /*002c*/ 	.word	0x00000000
.L_9:


//--------------------- .nv.info.triton_poi_fused__native_batch_norm_legit_no_training_convolution_relu_3 --------------------------
	.section	.nv.info.triton_poi_fused__native_batch_norm_legit_no_training_convolution_relu_3,"",@"SHT_CUDA_INFO"
	.sectionflags	@""
	.align	4


	//----- nvinfo : EIATTR_CUDA_API_VERSION
	.align		4
        /*0000*/ 	.byte	0x04, 0x37
        /*0002*/ 	.short	(.L_11 - .L_10)
.L_10:
        /*0004*/ 	.word	0x0000007c


	//----- nvinfo : EIATTR_KPARAM_INFO
	.align		4
.L_11:
        /*0008*/ 	.byte	0x04, 0x17
        /*000a*/ 	.short	(.L_13 - .L_12)
.L_12:
        /*000c*/ 	.word	0x00000000
        /*0010*/ 	.short	0x0007
        /*0012*/ 	.short	0x0038
        /*0014*/ 	.byte	0x00, 0xf0, 0x11, 0x00


	//----- nvinfo : EIATTR_KPARAM_INFO
	.align		4
.L_13:
        /*0018*/ 	.byte	0x04, 0x17
        /*001a*/ 	.short	(.L_15 - .L_14)
.L_14:
        /*001c*/ 	.word	0x00000000
        /*0020*/ 	.short	0x0006
        /*0022*/ 	.short	0x0030
        /*0024*/ 	.byte	0x00, 0xf4, 0x21, 0x00


	//----- nvinfo : EIATTR_KPARAM_INFO
	.align		4
.L_15:
        /*0028*/ 	.byte	0x04, 0x17
        /*002a*/ 	.short	(.L_17 - .L_16)
.L_16:
        /*002c*/ 	.word	0x00000000
        /*0030*/ 	.short	0x0005
        /*0032*/ 	.short	0x0028
        /*0034*/ 	.byte	0x00, 0xf4, 0x21, 0x00


	//----- nvinfo : EIATTR_KPARAM_INFO
	.align		4
.L_17:
        /*0038*/ 	.byte	0x04, 0x17
        /*003a*/ 	.short	(.L_19 - .L_18)
.L_18:
        /*003c*/ 	.word	0x00000000
        /*0040*/ 	.short	0x0004
        /*0042*/ 	.short	0x0020
        /*0044*/ 	.byte	0x00, 0xf4, 0x21, 0x00


	//----- nvinfo : EIATTR_KPARAM_INFO
	.align		4
.L_19:
        /*0048*/ 	.byte	0x04, 0x17
        /*004a*/ 	.short	(.L_21 - .L_20)
.L_20:
        /*004c*/ 	.word	0x00000000
        /*0050*/ 	.short	0x0003
        /*0052*/ 	.short	0x0018
        /*0054*/ 	.byte	0x00, 0xf4, 0x21, 0x00


	//----- nvinfo : EIATTR_KPARAM_INFO
	.align		4
.L_21:
        /*0058*/ 	.byte	0x04, 0x17
        /*005a*/ 	.short	(.L_23 - .L_22)
.L_22:
        /*005c*/ 	.word	0x00000000
        /*0060*/ 	.short	0x0002
        /*0062*/ 	.short	0x0010
        /*0064*/ 	.byte	0x00, 0xf4, 0x21, 0x00


	//----- nvinfo : EIATTR_KPARAM_INFO
	.align		4
.L_23:
        /*0068*/ 	.byte	0x04, 0x17
        /*006a*/ 	.short	(.L_25 - .L_24)
.L_24:
        /*006c*/ 	.word	0x00000000
        /*0070*/ 	.short	0x0001
        /*0072*/ 	.short	0x0008
        /*0074*/ 	.byte	0x00, 0xf4, 0x21, 0x00


	//----- nvinfo : EIATTR_KPARAM_INFO
	.align		4
.L_25:
        /*0078*/ 	.byte	0x04, 0x17
        /*007a*/ 	.short	(.L_27 - .L_26)
.L_26:
        /*007c*/ 	.word	0x00000000
        /*0080*/ 	.short	0x0000
        /*0082*/ 	.short	0x0000
        /*0084*/ 	.byte	0x00, 0xf4, 0x21, 0x00


	//----- nvinfo : EIATTR_SPARSE_MMA_MASK
	.align		4
.L_27:
        /*0088*/ 	.byte	0x03, 0x50
        /*008a*/ 	.short	0x0000


	//----- nvinfo : EIATTR_MAXREG_COUNT
	.align		4
        /*008c*/ 	.byte	0x03, 0x1b
        /*008e*/ 	.short	0x00ff


	//----- nvinfo : EIATTR_EXIT_INSTR_OFFSETS
	.align		4
        /*0090*/ 	.byte	0x04, 0x1c
        /*0092*/ 	.short	(.L_29 - .L_28)


	//   ....[0]....
.L_28:
        /*0094*/ 	.word	0x00000430


	//----- nvinfo : EIATTR_REQNTID
	.align		4
.L_29:
        /*0098*/ 	.byte	0x04, 0x10
        /*009a*/ 	.short	(.L_31 - .L_30)
.L_30:
        /*009c*/ 	.word	0x00000080
        /*00a0*/ 	.word	0x00000001
        /*00a4*/ 	.word	0x00000001


	//----- nvinfo : EIATTR_CBANK_PARAM_SIZE
	.align		4
.L_31:
        /*00a8*/ 	.byte	0x03, 0x19
        /*00aa*/ 	.short	0x003c


	//----- nvinfo : EIATTR_PARAM_CBANK
	.align		4
        /*00ac*/ 	.byte	0x04, 0x0a
        /*00ae*/ 	.short	(.L_33 - .L_32)
	.align		4
.L_32:
        /*00b0*/ 	.word	index@(.nv.constant0.triton_poi_fused__native_batch_norm_legit_no_training_convolution_relu_3)
        /*00b4*/ 	.short	0x0210
        /*00b6*/ 	.short	0x003c


	//----- nvinfo : EIATTR_SW_WAR
	.align		4
.L_33:
        /*00b8*/ 	.byte	0x04, 0x36
        /*00ba*/ 	.short	(.L_35 - .L_34)
.L_34:
        /*00bc*/ 	.word	0x00000008
.L_35:


//--------------------- .nv.callgraph             --------------------------
	.section	.nv.callgraph,"",@"SHT_CUDA_CALLGRAPH"
	.align	4
	.sectionentsize	8
	.align		4
        /*0000*/ 	.word	0x00000000
	.align		4
        /*0004*/ 	.word	0xffffffff
	.align		4
        /*0008*/ 	.word	0x00000000
	.align		4
        /*000c*/ 	.word	0xfffffffe
	.align		4
        /*0010*/ 	.word	0x00000000
	.align		4
        /*0014*/ 	.word	0xfffffffd
	.align		4
        /*0018*/ 	.word	0x00000000
	.align		4
        /*001c*/ 	.word	0xfffffffc


//--------------------- .nv.constant4             --------------------------
	.section	.nv.constant4,"a",@progbits
	.align	8
	.align		8
.nv.constant4:
        /*0000*/ 	.dword	_$_str
	.align		8
        /*0008*/ 	.dword	_$_str_$_2


//--------------------- .text.triton_poi_fused__native_batch_norm_legit_no_training_convolution_relu_3 --------------------------
	.section	.text.triton_poi_fused__native_batch_norm_legit_no_training_convolution_relu_3,"ax",@progbits
	.align	128
        .global         triton_poi_fused__native_batch_norm_legit_no_training_convolution_relu_3
        .type           triton_poi_fused__native_batch_norm_legit_no_training_convolution_relu_3,@function
        .size           triton_poi_fused__native_batch_norm_legit_no_training_convolution_relu_3,(.L_x_1 - triton_poi_fused__native_batch_norm_legit_no_training_convolution_relu_3)
        .other          triton_poi_fused__native_batch_norm_legit_no_training_convolution_relu_3,@"STO_CUDA_ENTRY STV_DEFAULT"
triton_poi_fused__native_batch_norm_legit_no_training_convolution_relu_3:
.text.triton_poi_fused__native_batch_norm_legit_no_training_convolution_relu_3:
[----:B------:R-:W-:Y:S01]  /*0000*/  LDC R1, c[0x0][0x28] ;  /* 0x00000a00ff017b82 */ /* 0x000fe20000000800 */
[----:B------:R-:W1:Y:S07]  /*0010*/  S2R R0, SR_TID.X ;  /* 0x0000000000007919 */ /* 0x000e6e0000002100 */
[----:B------:R-:W2:Y:S01]  /*0020*/  LDC.64 R6, c[0x0][0x228] ;  /* 0x00008a00ff067b82 */ /* 0x000ea20000000a00 */
[----:B------:R-:W-:Y:S01]  /*0030*/  ULDC.64 UR4, c[0x0][0x208] ;  /* 0x0000820000047ab9 */ /* 0x000fe20000000a00 */
[----:B------:R-:W3:Y:S06]  /*0040*/  S2R R5, SR_CTAID.X ;  /* 0x0000000000057919 */ /* 0x000eec0000002500 */
[----:B------:R-:W4:Y:S08]  /*0050*/  LDC.64 R12, c[0x0][0x218] ;  /* 0x00008600ff0c7b82 */ /* 0x000f300000000a00 */
[----:B------:R-:W5:Y:S08]  /*0060*/  LDC.64 R14, c[0x0][0x220] ;  /* 0x00008800ff0e7b82 */ /* 0x000f700000000a00 */
[----:B------:R-:W5:Y:S01]  /*0070*/  LDC.64 R10, c[0x0][0x238] ;  /* 0x00008e00ff0a7b82 */ /* 0x000f620000000a00 */
[----:B-1----:R-:W-:-:S07]  /*0080*/  SHF.L.U32 R0, R0, 0x1, RZ ;  /* 0x0000000100007819 */ /* 0x002fce00000006ff */
[----:B------:R-:W1:Y:S01]  /*0090*/  LDC.64 R16, c[0x0][0x230] ;  /* 0x00008c00ff107b82 */ /* 0x000e620000000a00 */
[----:B---3--:R-:W-:Y:S02]  /*00a0*/  SHF.R.S32.HI R3, RZ, 0x17, R5 ;  /* 0x00000017ff037819 */ /* 0x008fe40000011405 */
[----:B------:R-:W-:Y:S02]  /*00b0*/  LOP3.LUT R0, R0, 0xfe, RZ, 0xc0, !PT ;  /* 0x000000fe00007812 */ /* 0x000fe400078ec0ff */
[----:B------:R-:W-:Y:S02]  /*00c0*/  SGXT R3, R3, 0x1 ;  /* 0x000000010303781a */ /* 0x000fe40000000200 */
[----:B------:R-:W-:-:S04]  /*00d0*/  LEA R0, R5, R0, 0x8 ;  /* 0x0000000005007211 */ /* 0x000fc800078e40ff */
[----:B------:R-:W-:-:S04]  /*00e0*/  LEA.HI R3, R3, R0, RZ, 0x8 ;  /* 0x0000000003037211 */ /* 0x000fc800078f40ff */
[----:B------:R-:W-:-:S04]  /*00f0*/  LOP3.LUT R3, R3, 0xffffff00, RZ, 0xc0, !PT ;  /* 0xffffff0003037812 */ /* 0x000fc800078ec0ff */
[----:B------:R-:W-:Y:S02]  /*0100*/  IADD3 R8, R0, -R3, RZ ;  /* 0x8000000300087210 */ /* 0x000fe40007ffe0ff */
[----:B------:R-:W3:Y:S03]  /*0110*/  LDC.64 R2, c[0x0][0x210] ;  /* 0x00008400ff027b82 */ /* 0x000ee60000000a00 */
[----:B--2---:R-:W-:-:S06]  /*0120*/  IMAD.WIDE R6, R8, 0x4, R6 ;  /* 0x0000000408067825 */ /* 0x004fcc00078e0206 */
[----:B------:R-:W2:Y:S01]  /*0130*/  LDG.E.EL.64 R6, desc[UR4][R6.64] ;  /* 0x0000000406067981 */ /* 0x000ea2000c2e1b00 */
[----:B----4-:R-:W-:-:S04]  /*0140*/  IMAD.WIDE R12, R8, 0x4, R12 ;  /* 0x00000004080c7825 */ /* 0x010fc800078e020c */
[C---:B-----5:R-:W-:Y:S02]  /*0150*/  IMAD.WIDE R14, R8.reuse, 0x4, R14 ;  /* 0x00000004080e7825 */ /* 0x060fe400078e020e */
[----:B------:R-:W4:Y:S02]  /*0160*/  LDG.E.EL.64 R12, desc[UR4][R12.64] ;  /* 0x000000040c0c7981 */ /* 0x000f24000c2e1b00 */
[----:B0-----:R-:W-:Y:S02]  /*0170*/  IMAD.WIDE R10, R8, 0x4, R10 ;  /* 0x00000004080a7825 */ /* 0x001fe400078e020a */
[----:B------:R-:W5:Y:S02]  /*0180*/  LDG.E.EL.64 R14, desc[UR4][R14.64] ;  /* 0x000000040e0e7981 */ /* 0x000f64000c2e1b00 */
[----:B---3--:R-:W-:Y:S02]  /*0190*/  IMAD.WIDE R2, R0, 0x4, R2 ;  /* 0x0000000400027825 */ /* 0x008fe400078e0202 */
[----:B------:R-:W3:Y:S04]  /*01a0*/  LDG.E.EL.64 R10, desc[UR4][R10.64] ;  /* 0x000000040a0a7981 */ /* 0x000ee8000c2e1b00 */
[----:B------:R-:W4:Y:S01]  /*01b0*/  LDG.E.64 R4, desc[UR4][R2.64] ;  /* 0x0000000402047981 */ /* 0x000f22000c1e1b00 */
[----:B-1----:R-:W-:-:S05]  /*01c0*/  IMAD.WIDE R16, R8, 0x4, R16 ;  /* 0x0000000408107825 */ /* 0x002fca00078e0210 */
[----:B------:R0:W3:Y:S02]  /*01d0*/  LDG.E.EL.64 R8, desc[UR4][R16.64] ;  /* 0x0000000410087981 */ /* 0x0000e4000c2e1b00 */
[----:B0-----:R-:W-:Y:S01]  /*01e0*/  HFMA2.MMA R16, -RZ, RZ, 1.625, 0 ;  /* 0x3e800000ff107435 */ /* 0x001fe200000001ff */
[----:B--2---:R-:W-:Y:S01]  /*01f0*/  FADD R6, R6, 9.9999997473787516356e-06 ;  /* 0x3727c5ac06067421 */ /* 0x004fe20000000000 */
[----:B------:R-:W-:-:S03]  /*0200*/  FADD R7, R7, 9.9999997473787516356e-06 ;  /* 0x3727c5ac07077421 */ /* 0x000fc60000000000 */
[----:B------:R-:W0:Y:S08]  /*0210*/  MUFU.SQRT R18, R6 ;  /* 0x0000000600127308 */ /* 0x000e300000002000 */
[----:B------:R1:W2:Y:S01]  /*0220*/  MUFU.SQRT R19, R7 ;  /* 0x0000000700137308 */ /* 0x0002a20000002000 */
[C---:B0-----:R-:W-:Y:S02]  /*0230*/  FSETP.GT.AND P0, PT, R18.reuse, 8.50705917302346158658e+37, PT ;  /* 0x7e8000001200780b */ /* 0x041fe40003f04000 */
[----:B------:R-:W-:Y:S01]  /*0240*/  FSETP.GEU.AND P2, PT, R18, 1.175494350822287508e-38, PT ;  /* 0x008000001200780b */ /* 0x000fe20003f4e000 */
[----:B-1----:R-:W0:Y:S01]  /*0250*/  LDC.64 R6, c[0x0][0x240] ;  /* 0x00009000ff067b82 */ /* 0x002e220000000a00 */
[----:B--2---:R-:W-:-:S02]  /*0260*/  FSETP.GT.AND P1, PT, R19, 8.50705917302346158658e+37, PT ;  /* 0x7e8000001300780b */ /* 0x004fc40003f24000 */
[----:B------:R-:W-:-:S07]  /*0270*/  FSETP.GEU.AND P3, PT, R19, 1.175494350822287508e-38, PT ;  /* 0x008000001300780b */ /* 0x000fce0003f6e000 */
[----:B------:R-:W-:-:S04]  /*0280*/  @P0 FMUL R18, R18, 0.25 ;  /* 0x3e80000012120820 */ /* 0x000fc80000400000 */
[----:B------:R-:W-:Y:S01]  /*0290*/  @!P2 FMUL R18, R18, 16777216 ;  /* 0x4b8000001212a820 */ /* 0x000fe20000400000 */
[----:B------:R-:W-:-:S04]  /*02a0*/  @P1 FMUL R19, R19, 0.25 ;  /* 0x3e80000013131820 */ /* 0x000fc80000400000 */
[----:B------:R-:W-:Y:S01]  /*02b0*/  @!P3 FMUL R19, R19, 16777216 ;  /* 0x4b8000001313b820 */ /* 0x000fe20000400000 */
[----:B------:R-:W1:Y:S01]  /*02c0*/  MUFU.RCP R18, R18 ;  /* 0x0000001200127308 */ /* 0x000e620000001000 */
[----:B------:R-:W-:-:S07]  /*02d0*/  FSEL R17, R16, 1, P0 ;  /* 0x3f80000010117808 */ /* 0x000fce0000000000 */
[----:B------:R-:W2:Y:S01]  /*02e0*/  MUFU.RCP R19, R19 ;  /* 0x0000001300137308 */ /* 0x000ea20000001000 */
[----:B------:R-:W-:Y:S01]  /*02f0*/  FSEL R16, R16, 1, P1 ;  /* 0x3f80000010107808 */ /* 0x000fe20000800000 */
[----:B------:R-:W-:Y:S01]  /*0300*/  @!P2 FMUL R17, R17, 16777216 ;  /* 0x4b8000001111a820 */ /* 0x000fe20000400000 */
[----:B----4-:R-:W-:Y:S01]  /*0310*/  FADD R4, R4, R12 ;  /* 0x0000000c04047221 */ /* 0x010fe20000000000 */
[----:B------:R-:W-:Y:S02]  /*0320*/  FADD R5, R5, R13 ;  /* 0x0000000d05057221 */ /* 0x000fe40000000000 */
[----:B------:R-:W-:Y:S01]  /*0330*/  @!P3 FMUL R16, R16, 16777216 ;  /* 0x4b8000001010b820 */ /* 0x000fe20000400000 */
[----:B-1----:R-:W-:Y:S01]  /*0340*/  FMUL R17, R18, R17 ;  /* 0x0000001112117220 */ /* 0x002fe20000400000 */
[----:B-----5:R-:W-:Y:S01]  /*0350*/  FADD R14, -R14, R4 ;  /* 0x000000040e0e7221 */ /* 0x020fe20000000100 */
[----:B------:R-:W-:Y:S01]  /*0360*/  FADD R15, -R15, R5 ;  /* 0x000000050f0f7221 */ /* 0x000fe20000000100 */
[----:B--2---:R-:W-:-:S02]  /*0370*/  FMUL R16, R19, R16 ;  /* 0x0000001013107220 */ /* 0x004fc40000400000 */
[----:B------:R-:W-:Y:S02]  /*0380*/  FMUL R17, R14, R17 ;  /* 0x000000110e117220 */ /* 0x000fe40000400000 */
[----:B------:R-:W-:Y:S02]  /*0390*/  FMUL R16, R15, R16 ;  /* 0x000000100f107220 */ /* 0x000fe40000400000 */
[----:B---3--:R-:W-:Y:S02]  /*03a0*/  FFMA R8, R8, R17, R10 ;  /* 0x0000001108087223 */ /* 0x008fe4000000000a */
[----:B------:R-:W-:-:S03]  /*03b0*/  FFMA R9, R9, R16, R11 ;  /* 0x0000001009097223 */ /* 0x000fc6000000000b */
[----:B------:R-:W-:Y:S02]  /*03c0*/  FSETP.GEU.AND P0, PT, R8, RZ, PT ;  /* 0x000000ff0800720b */ /* 0x000fe40003f0e000 */
[C---:B------:R-:W-:Y:S01]  /*03d0*/  FSETP.GEU.AND P1, PT, R9.reuse, RZ, PT ;  /* 0x000000ff0900720b */ /* 0x040fe20003f2e000 */
[----:B0-----:R-:W-:Y:S01]  /*03e0*/  IMAD.WIDE R6, R0, 0x4, R6 ;  /* 0x0000000400067825 */ /* 0x001fe200078e0206 */
[----:B------:R-:W-:Y:S02]  /*03f0*/  FSEL R8, R8, RZ, P0 ;  /* 0x000000ff08087208 */ /* 0x000fe40000000000 */
[----:B------:R-:W-:Y:S01]  /*0400*/  FSEL R9, R9, RZ, P1 ;  /* 0x000000ff09097208 */ /* 0x000fe20000800000 */
[----:B------:R-:W-:Y:S04]  /*0410*/  STG.E.64 desc[UR4][R2.64], R4 ;  /* 0x0000000402007986 */ /* 0x000fe8000c101b04 */
[----:B------:R-:W-:Y:S01]  /*0420*/  STG.E.64 desc[UR4][R6.64], R8 ;  /* 0x0000000806007986 */ /* 0x000fe2000c101b04 */
[----:B------:R-:W-:Y:S05]  /*0430*/  EXIT ;  /* 0x000000000000794d */ /* 0x000fea0003800000 */
.L_x_0:
[----:B------:R-:W-:-:S00]  /*0440*/  BRA `(.L_x_0) ;  /* 0xfffffffc00fc7947 */ /* 0x000fc0000383ffff */
[----:B------:R-:W-:-:S00]  /*0450*/  NOP ;  /* 0x0000000000007918 */ /* 0x000fc00000000000 */
        /* <DEDUP_REMOVED lines=10> */
.L_x_1:


//--------------------- .nv.global.init           --------------------------
	.section	.nv.global.init,"aw",@progbits
.nv.global.init:
	.type		_$_str,@object
	.size		_$_str,(_$_str_$_2 - _$_str)
_$_str:
        /*0000*/ 	.byte	0x5f, 0x5f, 0x43, 0x55, 0x44, 0x41, 0x5f, 0x46, 0x54, 0x5a, 0x00
	.type		_$_str_$_2,@object
	.size		_$_str_$_2,(.L_1 - _$_str_$_2)
_$_str_$_2:
        /*000b*/ 	.byte	0x5f, 0x5f, 0x43, 0x55, 0x44, 0x41, 0x5f, 0x50, 0x52, 0x45, 0x43, 0x5f, 0x53, 0x51, 0x52, 0x54
        /*001b*/ 	.byte	0x00
.L_1:


//--------------------- .nv.constant0.triton_poi_fused__native_batch_norm_legit_no_training_convolution_relu_3 --------------------------
	.section	.nv.constant0.triton_poi_fused__native_batch_norm_legit_no_training_convolution_relu_3,"a",@progbits
	.sectionflags	@""
	.align	4
.nv.constant0.triton_poi_fused__native_batch_norm_legit_no_training_convolution_relu_3:
	.zero		588
